	.headerflags	@"EF_CUDA_TEXMODE_UNIFIED EF_CUDA_64BIT_ADDRESS EF_CUDA_ACCELERATORS EF_CUDA_SM90 EF_CUDA_VIRTUAL_SM(EF_CUDA_SM90)"
	.elftype	@"ET_EXEC"


//--------------------- .nv.info                  --------------------------
	.section	.nv.info,"",@"SHT_CUDA_INFO"
	.align	4


	//----- nvinfo : EIATTR_REGCOUNT
	.align		4
        /*0000*/ 	.byte	0x04, 0x2f
        /*0002*/ 	.short	(.L_1 - .L_0)
	.align		4
.L_0:
        /*0004*/ 	.word	index@(triton_poi_fused_avg_pool2d_20)
        /*0008*/ 	.word	0x00000020


	//----- nvinfo : EIATTR_MIN_STACK_SIZE
	.align		4
.L_1:
        /*000c*/ 	.byte	0x04, 0x12
        /*000e*/ 	.short	(.L_3 - .L_2)
	.align		4
.L_2:
        /*0010*/ 	.word	index@(triton_poi_fused_avg_pool2d_20)
        /*0014*/ 	.word	0x00000000


	//----- nvinfo : EIATTR_FRAME_SIZE
	.align		4
.L_3:
        /*0018*/ 	.byte	0x04, 0x11
        /*001a*/ 	.short	(.L_5 - .L_4)
	.align		4
.L_4:
        /*001c*/ 	.word	index@(triton_poi_fused_avg_pool2d_20)
        /*0020*/ 	.word	0x00000000


	//----- nvinfo : EIATTR_MIN_STACK_SIZE
	.align		4
.L_5:
        /*0024*/ 	.byte	0x04, 0x12
        /*0026*/ 	.short	(.L_7 - .L_6)
	.align		4
.L_6:
        /*0028*/ 	.word	index@(triton_poi_fused_avg_pool2d_20)
        /*002c*/ 	.word	0x00000000
.L_7:


//--------------------- .nv.info.triton_poi_fused_avg_pool2d_20 --------------------------
	.section	.nv.info.triton_poi_fused_avg_pool2d_20,"",@"SHT_CUDA_INFO"
	.sectionflags	@""
	.align	4


	//----- nvinfo : EIATTR_CUDA_API_VERSION
	.align		4
        /*0000*/ 	.byte	0x04, 0x37
        /*0002*/ 	.short	(.L_9 - .L_8)
.L_8:
        /*0004*/ 	.word	0x0000007c


	//----- nvinfo : EIATTR_KPARAM_INFO
	.align		4
.L_9:
        /*0008*/ 	.byte	0x04, 0x17
        /*000a*/ 	.short	(.L_11 - .L_10)
.L_10:
        /*000c*/ 	.word	0x00000000
        /*0010*/ 	.short	0x0002
        /*0012*/ 	.short	0x0010
        /*0014*/ 	.byte	0x00, 0xf0, 0x11, 0x00


	//----- nvinfo : EIATTR_KPARAM_INFO
	.align		4
.L_11:
        /*0018*/ 	.byte	0x04, 0x17
        /*001a*/ 	.short	(.L_13 - .L_12)
.L_12:
        /*001c*/ 	.word	0x00000000
        /*0020*/ 	.short	0x0001
        /*0022*/ 	.short	0x0008
        /*0024*/ 	.byte	0x00, 0xf4, 0x21, 0x00


	//----- nvinfo : EIATTR_KPARAM_INFO
	.align		4
.L_13:
        /*0028*/ 	.byte	0x04, 0x17
        /*002a*/ 	.short	(.L_15 - .L_14)
.L_14:
        /*002c*/ 	.word	0x00000000
        /*0030*/ 	.short	0x0000
        /*0032*/ 	.short	0x0000
        /*0034*/ 	.byte	0x00, 0xf4, 0x21, 0x00


	//----- nvinfo : EIATTR_SPARSE_MMA_MASK
	.align		4
.L_15:
        /*0038*/ 	.byte	0x03, 0x50
        /*003a*/ 	.short	0x0000


	//----- nvinfo : EIATTR_MAXREG_COUNT
	.align		4
        /*003c*/ 	.byte	0x03, 0x1b
        /*003e*/ 	.short	0x00ff


	//----- nvinfo : EIATTR_EXIT_INSTR_OFFSETS
	.align		4
        /*0040*/ 	.byte	0x04, 0x1c
        /*0042*/ 	.short	(.L_17 - .L_16)


	//   ....[0]....
.L_16:
        /*0044*/ 	.word	0x00000530


	//----- nvinfo : EIATTR_REQNTID
	.align		4
.L_17:
        /*0048*/ 	.byte	0x04, 0x10
        /*004a*/ 	.short	(.L_19 - .L_18)
.L_18:
        /*004c*/ 	.word	0x00000080
        /*0050*/ 	.word	0x00000001
        /*0054*/ 	.word	0x00000001


	//----- nvinfo : EIATTR_CBANK_PARAM_SIZE
	.align		4
.L_19:
        /*0058*/ 	.byte	0x03, 0x19
        /*005a*/ 	.short	0x0014


	//----- nvinfo : EIATTR_PARAM_CBANK
	.align		4
        /*005c*/ 	.byte	0x04, 0x0a
        /*005e*/ 	.short	(.L_21 - .L_20)
	.align		4
.L_20:
        /*0060*/ 	.word	index@(.nv.constant0.triton_poi_fused_avg_pool2d_20)
        /*0064*/ 	.short	0x0210
        /*0066*/ 	.short	0x0014


	//----- nvinfo : EIATTR_SW_WAR
	.align		4
.L_21:
        /*0068*/ 	.byte	0x04, 0x36
        /*006a*/ 	.short	(.L_23 - .L_22)
.L_22:
        /*006c*/ 	.word	0x00000008
.L_23:


//--------------------- .nv.callgraph             --------------------------
	.section	.nv.callgraph,"",@"SHT_CUDA_CALLGRAPH"
	.align	4
	.sectionentsize	8
	.align		4
        /*0000*/ 	.word	0x00000000
	.align		4
        /*0004*/ 	.word	0xffffffff
	.align		4
        /*0008*/ 	.word	0x00000000
	.align		4
        /*000c*/ 	.word	0xfffffffe
	.align		4
        /*0010*/ 	.word	0x00000000
	.align		4
        /*0014*/ 	.word	0xfffffffd
	.align		4
        /*0018*/ 	.word	0x00000000
	.align		4
        /*001c*/ 	.word	0xfffffffc


//--------------------- .text.triton_poi_fused_avg_pool2d_20 --------------------------
	.section	.text.triton_poi_fused_avg_pool2d_20,"ax",@progbits
	.align	128
        .global         triton_poi_fused_avg_pool2d_20
        .type           triton_poi_fused_avg_pool2d_20,@function
        .size           triton_poi_fused_avg_pool2d_20,(.L_x_1 - triton_poi_fused_avg_pool2d_20)
        .other          triton_poi_fused_avg_pool2d_20,@"STO_CUDA_ENTRY STV_DEFAULT"
triton_poi_fused_avg_pool2d_20:
.text.triton_poi_fused_avg_pool2d_20:
[----:B------:R-:W-:Y:S01]  /*0000*/  LDC R1, c[0x0][0x28] ;  /* 0x00000a00ff017b82 */ /* 0x000fe20000000800 */
[----:B------:R-:W1:Y:S01]  /*0010*/  S2R R0, SR_TID.X ;  /* 0x0000000000007919 */ /* 0x000e620000002100 */
[----:B------:R-:W-:Y:S01]  /*0020*/  ULDC.64 UR4, c[0x0][0x208] ;  /* 0x0000820000047ab9 */ /* 0x000fe20000000a00 */
[----:B------:R-:W2:Y:S01]  /*0030*/  S2R R3, SR_CTAID.X ;  /* 0x0000000000037919 */ /* 0x000ea20000002500 */
[----:B-1----:R-:W-:-:S04]  /*0040*/  LOP3.LUT R0, R0, 0x7f, RZ, 0xc0, !PT ;  /* 0x0000007f00007812 */ /* 0x002fc800078ec0ff */
[----:B--2---:R-:W-:Y:S02]  /*0050*/  LEA R0, R3, R0, 0x7 ;  /* 0x0000000003007211 */ /* 0x004fe400078e38ff */
[----:B------:R-:W1:Y:S03]  /*0060*/  LDC.64 R2, c[0x0][0x210] ;  /* 0x00008400ff027b82 */ /* 0x000e660000000a00 */
[----:B------:R-:W-:-:S05]  /*0070*/  IMAD.HI R4, R0, 0x2aaaaaab, RZ ;  /* 0x2aaaaaab00047827 */ /* 0x000fca00078e02ff */
[----:B------:R-:W-:-:S04]  /*0080*/  SHF.R.U32.HI R5, RZ, 0x1f, R4 ;  /* 0x0000001fff057819 */ /* 0x000fc80000011604 */
[CC--:B------:R-:W-:Y:S02]  /*0090*/  LEA.HI.SX32 R7, R4.reuse, R5.reuse, 0x19 ;  /* 0x0000000504077211 */ /* 0x0c0fe400078fcaff */
[----:B------:R-:W-:Y:S02]  /*00a0*/  LEA.HI.SX32 R5, R4, R5, 0x18 ;  /* 0x0000000504057211 */ /* 0x000fe400078fc2ff */
[C---:B------:R-:W-:Y:S01]  /*00b0*/  LEA.HI R6, R7.reuse, R7, RZ, 0x1 ;  /* 0x0000000707067211 */ /* 0x040fe200078f08ff */
[----:B------:R-:W-:-:S03]  /*00c0*/  IMAD R4, R7, -0x300, R0 ;  /* 0xfffffd0007047824 */ /* 0x000fc600078e0200 */
[----:B------:R-:W-:Y:S01]  /*00d0*/  LOP3.LUT R6, R6, 0xfffffffe, RZ, 0xc0, !PT ;  /* 0xfffffffe06067812 */ /* 0x000fe200078ec0ff */
[----:B------:R-:W-:-:S03]  /*00e0*/  IMAD R5, R5, 0x6000, R4 ;  /* 0x0000600005057824 */ /* 0x000fc600078e0204 */
[----:B------:R-:W-:-:S05]  /*00f0*/  IADD3 R6, R7, -R6, RZ ;  /* 0x8000000607067210 */ /* 0x000fca0007ffe0ff */
[----:B------:R-:W-:-:S04]  /*0100*/  IMAD R13, R6, 0xc00, R5 ;  /* 0x00000c00060d7824 */ /* 0x000fc800078e0205 */
[--C-:B-1----:R-:W-:Y:S01]  /*0110*/  IMAD.WIDE R4, R13, 0x4, R2.reuse ;  /* 0x000000040d047825 */ /* 0x102fe200078e0202 */
[----:B------:R-:W-:Y:S02]  /*0120*/  IADD3 R15, R13, 0x300, RZ ;  /* 0x000003000d0f7810 */ /* 0x000fe40007ffe0ff */
[----:B------:R-:W-:Y:S02]  /*0130*/  IADD3 R7, R13, 0x600, RZ ;  /* 0x000006000d077810 */ /* 0x000fe40007ffe0ff */
[----:B------:R-:W-:Y:S01]  /*0140*/  IADD3 R9, R13, 0x900, RZ ;  /* 0x000009000d097810 */ /* 0x000fe20007ffe0ff */
[--C-:B------:R-:W-:Y:S01]  /*0150*/  IMAD.WIDE R14, R15, 0x4, R2.reuse ;  /* 0x000000040f0e7825 */ /* 0x100fe200078e0202 */
[----:B------:R1:W2:Y:S03]  /*0160*/  LDG.E R23, desc[UR4][R4.64] ;  /* 0x0000000404177981 */ /* 0x0002a6000c1e1900 */
[----:B------:R-:W-:-:S02]  /*0170*/  IMAD.WIDE R6, R7, 0x4, R2 ;  /* 0x0000000407067825 */ /* 0x000fc400078e0202 */
[----:B------:R3:W2:Y:S01]  /*0180*/  LDG.E R14, desc[UR4][R14.64] ;  /* 0x000000040e0e7981 */ /* 0x0006a2000c1e1900 */
[----:B------:R-:W-:Y:S01]  /*0190*/  IADD3 R11, R13, 0x1800, RZ ;  /* 0x000018000d0b7810 */ /* 0x000fe20007ffe0ff */
[--C-:B------:R-:W-:Y:S02]  /*01a0*/  IMAD.WIDE R8, R9, 0x4, R2.reuse ;  /* 0x0000000409087825 */ /* 0x100fe400078e0202 */
[----:B------:R4:W5:Y:S01]  /*01b0*/  LDG.E R21, desc[UR4][R6.64] ;  /* 0x0000000406157981 */ /* 0x000962000c1e1900 */
[----:B------:R-:W-:Y:S01]  /*01c0*/  IADD3 R17, R13, 0x1b00, RZ ;  /* 0x00001b000d117810 */ /* 0x000fe20007ffe0ff */
[--C-:B------:R-:W-:Y:S02]  /*01d0*/  IMAD.WIDE R10, R11, 0x4, R2.reuse ;  /* 0x000000040b0a7825 */ /* 0x100fe400078e0202 */
[----:B------:R4:W5:Y:S01]  /*01e0*/  LDG.E R20, desc[UR4][R8.64] ;  /* 0x0000000408147981 */ /* 0x000962000c1e1900 */
[----:B------:R-:W-:Y:S01]  /*01f0*/  IADD3 R27, R13, 0x1e00, RZ ;  /* 0x00001e000d1b7810 */ /* 0x000fe20007ffe0ff */
[----:B-1----:R-:W-:-:S02]  /*0200*/  IMAD.WIDE R4, R17, 0x4, R2 ;  /* 0x0000000411047825 */ /* 0x002fc400078e0202 */
[----:B------:R1:W5:Y:S01]  /*0210*/  LDG.E R19, desc[UR4][R10.64] ;  /* 0x000000040a137981 */ /* 0x000362000c1e1900 */
[----:B------:R-:W-:Y:S01]  /*0220*/  IADD3 R17, R13, 0x2100, RZ ;  /* 0x000021000d117810 */ /* 0x000fe20007ffe0ff */
[--C-:B------:R-:W-:Y:S02]  /*0230*/  IMAD.WIDE R26, R27, 0x4, R2.reuse ;  /* 0x000000041b1a7825 */ /* 0x100fe400078e0202 */
[----:B------:R1:W5:Y:S01]  /*0240*/  LDG.E R18, desc[UR4][R4.64] ;  /* 0x0000000404127981 */ /* 0x000362000c1e1900 */
[----:B---3--:R-:W-:Y:S01]  /*0250*/  IADD3 R15, R13, 0x3000, RZ ;  /* 0x000030000d0f7810 */ /* 0x008fe20007ffe0ff */
[--C-:B----4-:R-:W-:Y:S01]  /*0260*/  IMAD.WIDE R6, R17, 0x4, R2.reuse ;  /* 0x0000000411067825 */ /* 0x110fe200078e0202 */
[----:B------:R-:W-:Y:S01]  /*0270*/  IADD3 R25, R13, 0x3300, RZ ;  /* 0x000033000d197810 */ /* 0x000fe20007ffe0ff */
[----:B------:R3:W4:Y:S02]  /*0280*/  LDG.E R17, desc[UR4][R26.64] ;  /* 0x000000041a117981 */ /* 0x000724000c1e1900 */
[--C-:B0-----:R-:W-:Y:S01]  /*0290*/  IMAD.WIDE R8, R15, 0x4, R2.reuse ;  /* 0x000000040f087825 */ /* 0x101fe200078e0202 */
[----:B------:R-:W-:Y:S01]  /*02a0*/  IADD3 R29, R13, 0x3600, RZ ;  /* 0x000036000d1d7810 */ /* 0x000fe20007ffe0ff */
[----:B------:R0:W4:Y:S02]  /*02b0*/  LDG.E R16, desc[UR4][R6.64] ;  /* 0x0000000406107981 */ /* 0x000124000c1e1900 */
[--C-:B------:R-:W-:Y:S01]  /*02c0*/  IMAD.WIDE R24, R25, 0x4, R2.reuse ;  /* 0x0000000419187825 */ /* 0x100fe200078e0202 */
[----:B------:R-:W-:Y:S01]  /*02d0*/  IADD3 R12, R13, 0x3900, RZ ;  /* 0x000039000d0c7810 */ /* 0x000fe20007ffe0ff */
[----:B------:R0:W4:Y:S02]  /*02e0*/  LDG.E R15, desc[UR4][R8.64] ;  /* 0x00000004080f7981 */ /* 0x000124000c1e1900 */
[--C-:B-1----:R-:W-:Y:S01]  /*02f0*/  IMAD.WIDE R10, R29, 0x4, R2.reuse ;  /* 0x000000041d0a7825 */ /* 0x102fe200078e0202 */
[----:B------:R-:W-:Y:S01]  /*0300*/  IADD3 R29, R13, 0x4800, RZ ;  /* 0x000048000d1d7810 */ /* 0x000fe20007ffe0ff */
[----:B------:R-:W4:Y:S02]  /*0310*/  LDG.E R24, desc[UR4][R24.64] ;  /* 0x0000000418187981 */ /* 0x000f24000c1e1900 */
[--C-:B------:R-:W-:Y:S01]  /*0320*/  IMAD.WIDE R4, R12, 0x4, R2.reuse ;  /* 0x000000040c047825 */ /* 0x100fe200078e0202 */
[----:B---3--:R-:W-:Y:S01]  /*0330*/  IADD3 R27, R13, 0x4b00, RZ ;  /* 0x00004b000d1b7810 */ /* 0x008fe20007ffe0ff */
[----:B------:R-:W3:Y:S02]  /*0340*/  LDG.E R10, desc[UR4][R10.64] ;  /* 0x000000040a0a7981 */ /* 0x000ee4000c1e1900 */
[--C-:B0-----:R-:W-:Y:S01]  /*0350*/  IMAD.WIDE R6, R29, 0x4, R2.reuse ;  /* 0x000000041d067825 */ /* 0x101fe200078e0202 */
[----:B------:R-:W-:Y:S01]  /*0360*/  IADD3 R29, R13, 0x4e00, RZ ;  /* 0x00004e000d1d7810 */ /* 0x000fe20007ffe0ff */
[----:B------:R0:W3:Y:S02]  /*0370*/  LDG.E R4, desc[UR4][R4.64] ;  /* 0x0000000404047981 */ /* 0x0000e4000c1e1900 */
[--C-:B------:R-:W-:Y:S01]  /*0380*/  IMAD.WIDE R8, R27, 0x4, R2.reuse ;  /* 0x000000041b087825 */ /* 0x100fe200078e0202 */
[----:B------:R-:W-:Y:S01]  /*0390*/  IADD3 R27, R13, 0x5100, RZ ;  /* 0x000051000d1b7810 */ /* 0x000fe20007ffe0ff */
[----:B------:R-:W3:Y:S02]  /*03a0*/  LDG.E R6, desc[UR4][R6.64] ;  /* 0x0000000406067981 */ /* 0x000ee4000c1e1900 */
[----:B------:R-:W-:-:S02]  /*03b0*/  IMAD.WIDE R12, R29, 0x4, R2 ;  /* 0x000000041d0c7825 */ /* 0x000fc400078e0202 */
[----:B------:R-:W3:Y:S02]  /*03c0*/  LDG.E R8, desc[UR4][R8.64] ;  /* 0x0000000408087981 */ /* 0x000ee4000c1e1900 */
[----:B------:R-:W-:Y:S02]  /*03d0*/  IMAD.WIDE R2, R27, 0x4, R2 ;  /* 0x000000041b027825 */ /* 0x000fe400078e0202 */
[----:B------:R-:W3:Y:S04]  /*03e0*/  LDG.E R12, desc[UR4][R12.64] ;  /* 0x000000040c0c7981 */ /* 0x000ee8000c1e1900 */
[----:B------:R-:W3:Y:S01]  /*03f0*/  LDG.E R2, desc[UR4][R2.64] ;  /* 0x0000000402027981 */ /* 0x000ee2000c1e1900 */
[----:B--2---:R-:W-:-:S04]  /*0400*/  FADD R14, R23, R14 ;  /* 0x0000000e170e7221 */ /* 0x004fc80000000000 */
[----:B-----5:R-:W-:-:S04]  /*0410*/  FADD R21, R21, R14 ;  /* 0x0000000e15157221 */ /* 0x020fc80000000000 */
[----:B------:R-:W-:-:S04]  /*0420*/  FADD R20, R20, R21 ;  /* 0x0000001514147221 */ /* 0x000fc80000000000 */
[----:B------:R-:W-:-:S04]  /*0430*/  FADD R19, R19, R20 ;  /* 0x0000001413137221 */ /* 0x000fc80000000000 */
[----:B------:R-:W-:-:S04]  /*0440*/  FADD R18, R18, R19 ;  /* 0x0000001312127221 */ /* 0x000fc80000000000 */
[----:B----4-:R-:W-:-:S04]  /*0450*/  FADD R17, R17, R18 ;  /* 0x0000001211117221 */ /* 0x010fc80000000000 */
[----:B------:R-:W-:-:S04]  /*0460*/  FADD R16, R16, R17 ;  /* 0x0000001110107221 */ /* 0x000fc80000000000 */
[----:B------:R-:W-:-:S04]  /*0470*/  FADD R15, R15, R16 ;  /* 0x000000100f0f7221 */ /* 0x000fc80000000000 */
[----:B0-----:R-:W-:Y:S02]  /*0480*/  FADD R5, R24, R15 ;  /* 0x0000000f18057221 */ /* 0x001fe40000000000 */
[----:B------:R-:W0:Y:S02]  /*0490*/  LDC.64 R14, c[0x0][0x218] ;  /* 0x00008600ff0e7b82 */ /* 0x000e240000000a00 */
[----:B---3--:R-:W-:-:S04]  /*04a0*/  FADD R5, R10, R5 ;  /* 0x000000050a057221 */ /* 0x008fc80000000000 */
[----:B------:R-:W-:-:S04]  /*04b0*/  FADD R5, R4, R5 ;  /* 0x0000000504057221 */ /* 0x000fc80000000000 */
[----:B------:R-:W-:-:S04]  /*04c0*/  FADD R5, R6, R5 ;  /* 0x0000000506057221 */ /* 0x000fc80000000000 */
[----:B------:R-:W-:-:S04]  /*04d0*/  FADD R5, R8, R5 ;  /* 0x0000000508057221 */ /* 0x000fc80000000000 */
[----:B------:R-:W-:-:S04]  /*04e0*/  FADD R5, R12, R5 ;  /* 0x000000050c057221 */ /* 0x000fc80000000000 */
[----:B------:R-:W-:Y:S01]  /*04f0*/  FADD R2, R2, R5 ;  /* 0x0000000502027221 */ /* 0x000fe20000000000 */
[----:B0-----:R-:W-:-:S04]  /*0500*/  IMAD.WIDE R14, R0, 0x4, R14 ;  /* 0x00000004000e7825 */ /* 0x001fc800078e020e */
[----:B------:R-:W-:-:S05]  /*0510*/  FMUL R3, R2, 0.0625 ;  /* 0x3d80000002037820 */ /* 0x000fca0000400000 */
[----:B------:R-:W-:Y:S01]  /*0520*/  STG.E desc[UR4][R14.64], R3 ;  /* 0x000000030e007986 */ /* 0x000fe2000c101904 */
[----:B------:R-:W-:Y:S05]  /*0530*/  EXIT ;  /* 0x000000000000794d */ /* 0x000fea0003800000 */
.L_x_0:
[----:B------:R-:W-:-:S00]  /*0540*/  BRA `(.L_x_0) ;  /* 0xfffffffc00fc7947 */ /* 0x000fc0000383ffff */
[----:B------:R-:W-:-:S00]  /*0550*/  NOP ;  /* 0x0000000000007918 */ /* 0x000fc00000000000 */
        /* <DEDUP_REMOVED lines=10> */
.L_x_1:


//--------------------- .nv.constant0.triton_poi_fused_avg_pool2d_20 --------------------------
	.section	.nv.constant0.triton_poi_fused_avg_pool2d_20,"a",@progbits
	.sectionflags	@""
	.align	4
.nv.constant0.triton_poi_fused_avg_pool2d_20:
	.zero		548
